	.headerflags	@"EF_CUDA_TEXMODE_UNIFIED EF_CUDA_64BIT_ADDRESS EF_CUDA_ACCELERATORS EF_CUDA_SM90 EF_CUDA_VIRTUAL_SM(EF_CUDA_SM90)"
	.elftype	@"ET_EXEC"


//--------------------- .nv.info                  --------------------------
	.section	.nv.info,"",@"SHT_CUDA_INFO"
	.align	4


	//----- nvinfo : EIATTR_REGCOUNT
	.align		4
        /*0000*/ 	.byte	0x04, 0x2f
        /*0002*/ 	.short	(.L_1 - .L_0)
	.align		4
.L_0:
        /*0004*/ 	.word	index@(triton_per_fused_convolution_mean_relu_28)
        /*0008*/ 	.word	0x00000016


	//----- nvinfo : EIATTR_MIN_STACK_SIZE
	.align		4
.L_1:
        /*000c*/ 	.byte	0x04, 0x12
        /*000e*/ 	.short	(.L_3 - .L_2)
	.align		4
.L_2:
        /*0010*/ 	.word	index@(triton_per_fused_convolution_mean_relu_28)
        /*0014*/ 	.word	0x00000000


	//----- nvinfo : EIATTR_FRAME_SIZE
	.align		4
.L_3:
        /*0018*/ 	.byte	0x04, 0x11
        /*001a*/ 	.short	(.L_5 - .L_4)
	.align		4
.L_4:
        /*001c*/ 	.word	index@(triton_per_fused_convolution_mean_relu_28)
        /*0020*/ 	.word	0x00000000


	//----- nvinfo : EIATTR_MIN_STACK_SIZE
	.align		4
.L_5:
        /*0024*/ 	.byte	0x04, 0x12
        /*0026*/ 	.short	(.L_7 - .L_6)
	.align		4
.L_6:
        /*0028*/ 	.word	index@(triton_per_fused_convolution_mean_relu_28)
        /*002c*/ 	.word	0x00000000
.L_7:


//--------------------- .nv.info.triton_per_fused_convolution_mean_relu_28 --------------------------
	.section	.nv.info.triton_per_fused_convolution_mean_relu_28,"",@"SHT_CUDA_INFO"
	.sectionflags	@""
	.align	4


	//----- nvinfo : EIATTR_CUDA_API_VERSION
	.align		4
        /*0000*/ 	.byte	0x04, 0x37
        /*0002*/ 	.short	(.L_9 - .L_8)
.L_8:
        /*0004*/ 	.word	0x0000007c


	//----- nvinfo : EIATTR_KPARAM_INFO
	.align		4
.L_9:
        /*0008*/ 	.byte	0x04, 0x17
        /*000a*/ 	.short	(.L_11 - .L_10)
.L_10:
        /*000c*/ 	.word	0x00000000
        /*0010*/ 	.short	0x0004
        /*0012*/ 	.short	0x001c
        /*0014*/ 	.byte	0x00, 0xf0, 0x11, 0x00


	//----- nvinfo : EIATTR_KPARAM_INFO
	.align		4
.L_11:
        /*0018*/ 	.byte	0x04, 0x17
        /*001a*/ 	.short	(.L_13 - .L_12)
.L_12:
        /*001c*/ 	.word	0x00000000
        /*0020*/ 	.short	0x0003
        /*0022*/ 	.short	0x0018
        /*0024*/ 	.byte	0x00, 0xf0, 0x11, 0x00


	//----- nvinfo : EIATTR_KPARAM_INFO
	.align		4
.L_13:
        /*0028*/ 	.byte	0x04, 0x17
        /*002a*/ 	.short	(.L_15 - .L_14)
.L_14:
        /*002c*/ 	.word	0x00000000
        /*0030*/ 	.short	0x0002
        /*0032*/ 	.short	0x0010
        /*0034*/ 	.byte	0x00, 0xf4, 0x21, 0x00


	//----- nvinfo : EIATTR_KPARAM_INFO
	.align		4
.L_15:
        /*0038*/ 	.byte	0x04, 0x17
        /*003a*/ 	.short	(.L_17 - .L_16)
.L_16:
        /*003c*/ 	.word	0x00000000
        /*0040*/ 	.short	0x0001
        /*0042*/ 	.short	0x0008
        /*0044*/ 	.byte	0x00, 0xf4, 0x21, 0x00


	//----- nvinfo : EIATTR_KPARAM_INFO
	.align		4
.L_17:
        /*0048*/ 	.byte	0x04, 0x17
        /*004a*/ 	.short	(.L_19 - .L_18)
.L_18:
        /*004c*/ 	.word	0x00000000
        /*0050*/ 	.short	0x0000
        /*0052*/ 	.short	0x0000
        /*0054*/ 	.byte	0x00, 0xf4, 0x21, 0x00


	//----- nvinfo : EIATTR_SPARSE_MMA_MASK
	.align		4
.L_19:
        /*0058*/ 	.byte	0x03, 0x50
        /*005a*/ 	.short	0x0000


	//----- nvinfo : EIATTR_MAXREG_COUNT
	.align		4
        /*005c*/ 	.byte	0x03, 0x1b
        /*005e*/ 	.short	0x00ff


	//----- nvinfo : EIATTR_COOP_GROUP_MASK_REGIDS
	.align		4
        /*0060*/ 	.byte	0x04, 0x29
        /*0062*/ 	.short	(.L_21 - .L_20)


	//   ....[0]....
.L_20:
        /*0064*/ 	.word	0xffffffff


	//   ....[1]....
        /*0068*/ 	.word	0xffffffff


	//   ....[2]....
        /*006c*/ 	.word	0xffffffff


	//   ....[3]....
        /*0070*/ 	.word	0xffffffff


	//   ....[4]....
        /*0074*/ 	.word	0xffffffff


	//   ....[5]....
        /*0078*/ 	.word	0xffffffff


	//   ....[6]....
        /*007c*/ 	.word	0xffffffff


	//   ....[7]....
        /*0080*/ 	.word	0xffffffff


	//   ....[8]....
        /*0084*/ 	.word	0xffffffff


	//   ....[9]....
        /*0088*/ 	.word	0xffffffff


	//----- nvinfo : EIATTR_COOP_GROUP_INSTR_OFFSETS
	.align		4
.L_21:
        /*008c*/ 	.byte	0x04, 0x28
        /*008e*/ 	.short	(.L_23 - .L_22)


	//   ....[0]....
.L_22:
        /*0090*/ 	.word	0x00000320


	//   ....[1]....
        /*0094*/ 	.word	0x00000330


	//   ....[2]....
        /*0098*/ 	.word	0x00000340


	//   ....[3]....
        /*009c*/ 	.word	0x00000350


	//   ....[4]....
        /*00a0*/ 	.word	0x000003a0


	//   ....[5]....
        /*00a4*/ 	.word	0x000003b0


	//   ....[6]....
        /*00a8*/ 	.word	0x000003c0


	//   ....[7]....
        /*00ac*/ 	.word	0x000003d0


	//   ....[8]....
        /*00b0*/ 	.word	0x00000500


	//   ....[9]....
        /*00b4*/ 	.word	0x00000530


	//----- nvinfo : EIATTR_EXIT_INSTR_OFFSETS
	.align		4
.L_23:
        /*00b8*/ 	.byte	0x04, 0x1c
        /*00ba*/ 	.short	(.L_25 - .L_24)


	//   ....[0]....
.L_24:
        /*00bc*/ 	.word	0x000006a0


	//   ....[1]....
        /*00c0*/ 	.word	0x000006d0


	//----- nvinfo : EIATTR_REQNTID
	.align		4
.L_25:
        /*00c4*/ 	.byte	0x04, 0x10
        /*00c6*/ 	.short	(.L_27 - .L_26)
.L_26:
        /*00c8*/ 	.word	0x00000080
        /*00cc*/ 	.word	0x00000001
        /*00d0*/ 	.word	0x00000001


	//----- nvinfo : EIATTR_CBANK_PARAM_SIZE
	.align		4
.L_27:
        /*00d4*/ 	.byte	0x03, 0x19
        /*00d6*/ 	.short	0x0020


	//----- nvinfo : EIATTR_PARAM_CBANK
	.align		4
        /*00d8*/ 	.byte	0x04, 0x0a
        /*00da*/ 	.short	(.L_29 - .L_28)
	.align		4
.L_28:
        /*00dc*/ 	.word	index@(.nv.constant0.triton_per_fused_convolution_mean_relu_28)
        /*00e0*/ 	.short	0x0210
        /*00e2*/ 	.short	0x0020


	//----- nvinfo : EIATTR_SW_WAR
	.align		4
.L_29:
        /*00e4*/ 	.byte	0x04, 0x36
        /*00e6*/ 	.short	(.L_31 - .L_30)
.L_30:
        /*00e8*/ 	.word	0x00000008
.L_31:


//--------------------- .nv.callgraph             --------------------------
	.section	.nv.callgraph,"",@"SHT_CUDA_CALLGRAPH"
	.align	4
	.sectionentsize	8
	.align		4
        /*0000*/ 	.word	0x00000000
	.align		4
        /*0004*/ 	.word	0xffffffff
	.align		4
        /*0008*/ 	.word	0x00000000
	.align		4
        /*000c*/ 	.word	0xfffffffe
	.align		4
        /*0010*/ 	.word	0x00000000
	.align		4
        /*0014*/ 	.word	0xfffffffd
	.align		4
        /*0018*/ 	.word	0x00000000
	.align		4
        /*001c*/ 	.word	0xfffffffc


//--------------------- .text.triton_per_fused_convolution_mean_relu_28 --------------------------
	.section	.text.triton_per_fused_convolution_mean_relu_28,"ax",@progbits
	.sectionflags	@"SHF_BARRIERS=1"
	.align	128
        .global         triton_per_fused_convolution_mean_relu_28
        .type           triton_per_fused_convolution_mean_relu_28,@function
        .size           triton_per_fused_convolution_mean_relu_28,(.L_x_1 - triton_per_fused_convolution_mean_relu_28)
        .other          triton_per_fused_convolution_mean_relu_28,@"STO_CUDA_ENTRY STV_DEFAULT"
triton_per_fused_convolution_mean_relu_28:
.text.triton_per_fused_convolution_mean_relu_28:
[----:B------:R-:W0:Y:S02]  /*0000*/  LDC R1, c[0x0][0x28] ;  /* 0x00000a00ff017b82 */ /* 0x000e240000000800 */
[----:B------:R-:W1:Y:S01]  /*0010*/  S2R R0, SR_CTAID.X ;  /* 0x0000000000007919 */ /* 0x000e620000002500 */
[----:B------:R-:W2:Y:S01]  /*0020*/  LDC.64 R6, c[0x0][0x220] ;  /* 0x00008800ff067b82 */ /* 0x000ea20000000a00 */
[----:B------:R-:W-:Y:S01]  /*0030*/  ULDC.64 UR6, c[0x0][0x208] ;  /* 0x0000820000067ab9 */ /* 0x000fe20000000a00 */
[----:B------:R-:W3:Y:S06]  /*0040*/  S2R R3, SR_TID.X ;  /* 0x0000000000037919 */ /* 0x000eec0000002100 */
[----:B------:R-:W4:Y:S01]  /*0050*/  LDC.64 R4, c[0x0][0x218] ;  /* 0x00008600ff047b82 */ /* 0x000f220000000a00 */
[----:B-1----:R-:W-:-:S02]  /*0060*/  IMAD.SHL.U32 R0, R0, 0x20, RZ ;  /* 0x0000002000007824 */ /* 0x002fc400078e00ff */
[----:B---3--:R-:W-:-:S05]  /*0070*/  IMAD.SHL.U32 R13, R3, 0x4, RZ ;  /* 0x00000004030d7824 */ /* 0x008fca00078e00ff */
[----:B------:R-:W-:-:S04]  /*0080*/  LOP3.LUT R8, R0, 0x1c, R13, 0xf8, !PT ;  /* 0x0000001c00087812 */ /* 0x000fc800078ef80d */
[C---:B------:R-:W-:Y:S01]  /*0090*/  ISETP.GE.AND P1, PT, R8.reuse, 0xfa0, PT ;  /* 0x00000fa00800780c */ /* 0x040fe20003f26270 */
[----:B------:R-:W-:-:S05]  /*00a0*/  IMAD.HI R9, R8, 0x10624dd3, RZ ;  /* 0x10624dd308097827 */ /* 0x000fca00078e02ff */
[----:B------:R-:W-:-:S04]  /*00b0*/  SHF.R.U32.HI R10, RZ, 0x1f, R9 ;  /* 0x0000001fff0a7819 */ /* 0x000fc80000011609 */
[----:B------:R-:W-:Y:S02]  /*00c0*/  LEA.HI.SX32 R11, R9, R10, 0x1a ;  /* 0x0000000a090b7211 */ /* 0x000fe400078fd2ff */
[----:B------:R-:W-:-:S03]  /*00d0*/  SHF.R.U32.HI R9, RZ, 0x3, R3 ;  /* 0x00000003ff097819 */ /* 0x000fc60000011603 */
[----:B------:R-:W-:Y:S01]  /*00e0*/  IMAD R16, R11, -0x3e8, R8 ;  /* 0xfffffc180b107824 */ /* 0x000fe200078e0208 */
[----:B------:R-:W-:-:S04]  /*00f0*/  SGXT.U32 R9, R9, 0x4 ;  /* 0x000000040909781a */ /* 0x000fc80000000000 */
[C---:B------:R-:W-:Y:S01]  /*0100*/  ISETP.LT.U32.AND P0, PT, R9.reuse, 0x9, !P1 ;  /* 0x000000090900780c */ /* 0x040fe20004f01070 */
[----:B------:R-:W-:Y:S01]  /*0110*/  IMAD R10, R9, 0x3e8, R16 ;  /* 0x000003e8090a7824 */ /* 0x000fe200078e0210 */
[----:B------:R-:W-:Y:S01]  /*0120*/  CS2R R8, SRZ ;  /* 0x0000000000087805 */ /* 0x000fe2000001ff00 */
[----:B--2---:R-:W-:Y:S01]  /*0130*/  IMAD.WIDE R16, R16, 0x4, R6 ;  /* 0x0000000410107825 */ /* 0x004fe200078e0206 */
[----:B------:R-:W-:-:S03]  /*0140*/  CS2R R6, SRZ ;  /* 0x0000000000067805 */ /* 0x000fc6000001ff00 */
[----:B------:R-:W-:Y:S01]  /*0150*/  IMAD R15, R11, 0x2328, R10 ;  /* 0x000023280b0f7824 */ /* 0x000fe200078e020a */
[----:B------:R-:W-:-:S03]  /*0160*/  CS2R R10, SRZ ;  /* 0x00000000000a7805 */ /* 0x000fc6000001ff00 */
[----:B----4-:R-:W-:Y:S01]  /*0170*/  IMAD.WIDE R14, R15, 0x4, R4 ;  /* 0x000000040f0e7825 */ /* 0x010fe200078e0204 */
[----:B------:R-:W-:Y:S02]  /*0180*/  CS2R R4, SRZ ;  /* 0x0000000000047805 */ /* 0x000fe4000001ff00 */
[----:B------:R-:W2:Y:S04]  /*0190*/  @!P1 LDG.E.EL.128 R8, desc[UR6][R16.64] ;  /* 0x0000000610089981 */ /* 0x000ea8000c2e1d00 */
[----:B------:R-:W3:Y:S01]  /*01a0*/  @P0 LDG.E.128 R4, desc[UR6][R14.64] ;  /* 0x000000060e040981 */ /* 0x000ee2000c1e1d00 */
[----:B------:R-:W1:Y:S01]  /*01b0*/  S2UR UR5, SR_CgaCtaId ;  /* 0x00000000000579c3 */ /* 0x000e620000008800 */
[----:B------:R-:W-:Y:S02]  /*01c0*/  UMOV UR4, 0x400 ;  /* 0x0000040000047882 */ /* 0x000fe40000000000 */
[----:B-1----:R-:W-:Y:S01]  /*01d0*/  UPRMT UR4, UR5, 0x654, UR4 ;  /* 0x0000065405047896 */ /* 0x002fe20008000004 */
[----:B---3--:R-:W-:-:S02]  /*01e0*/  SEL R19, R4, RZ, P0 ;  /* 0x000000ff04137207 */ /* 0x008fc40000000000 */
[----:B------:R-:W-:Y:S02]  /*01f0*/  SEL R4, R5, RZ, P0 ;  /* 0x000000ff05047207 */ /* 0x000fe40000000000 */
[----:B------:R-:W-:Y:S02]  /*0200*/  SEL R5, R6, RZ, P0 ;  /* 0x000000ff06057207 */ /* 0x000fe40000000000 */
[----:B------:R-:W-:Y:S02]  /*0210*/  SEL R6, R7, RZ, P0 ;  /* 0x000000ff07067207 */ /* 0x000fe40000000000 */
[C---:B--2---:R-:W-:Y:S01]  /*0220*/  FSETP.GEU.AND P3, PT, R4.reuse, -R9, PT ;  /* 0x800000090400720b */ /* 0x044fe20003f6e000 */
[----:B------:R-:W-:Y:S01]  /*0230*/  FADD R9, R4, R9 ;  /* 0x0000000904097221 */ /* 0x000fe20000000000 */
[C---:B------:R-:W-:Y:S01]  /*0240*/  FSETP.GEU.AND P4, PT, R19.reuse, -R8, PT ;  /* 0x800000081300720b */ /* 0x040fe20003f8e000 */
[----:B------:R-:W-:Y:S01]  /*0250*/  FADD R8, R19, R8 ;  /* 0x0000000813087221 */ /* 0x000fe20000000000 */
[C---:B------:R-:W-:Y:S01]  /*0260*/  FSETP.GEU.AND P2, PT, R5.reuse, -R10, PT ;  /* 0x8000000a0500720b */ /* 0x040fe20003f4e000 */
[----:B------:R-:W-:Y:S01]  /*0270*/  FADD R10, R5, R10 ;  /* 0x0000000a050a7221 */ /* 0x000fe20000000000 */
[C---:B------:R-:W-:Y:S01]  /*0280*/  FADD R4, R6.reuse, R11 ;  /* 0x0000000b06047221 */ /* 0x040fe20000000000 */
[----:B------:R-:W-:-:S02]  /*0290*/  FSETP.GEU.AND P1, PT, R6, -R11, PT ;  /* 0x8000000b0600720b */ /* 0x000fc40003f2e000 */
[----:B------:R-:W-:Y:S02]  /*02a0*/  FSEL R8, R8, RZ, P4 ;  /* 0x000000ff08087208 */ /* 0x000fe40002000000 */
[----:B------:R-:W-:Y:S02]  /*02b0*/  FSEL R9, R9, RZ, P3 ;  /* 0x000000ff09097208 */ /* 0x000fe40001800000 */
[----:B------:R-:W-:Y:S02]  /*02c0*/  FSEL R10, R10, RZ, P2 ;  /* 0x000000ff0a0a7208 */ /* 0x000fe40001000000 */
[----:B------:R-:W-:Y:S02]  /*02d0*/  FSEL R4, R4, RZ, P1 ;  /* 0x000000ff04047208 */ /* 0x000fe40000800000 */
[----:B------:R-:W-:Y:S02]  /*02e0*/  FSEL R8, R8, RZ, P0 ;  /* 0x000000ff08087208 */ /* 0x000fe40000000000 */
[----:B------:R-:W-:-:S02]  /*02f0*/  FSEL R9, R9, RZ, P0 ;  /* 0x000000ff09097208 */ /* 0x000fc40000000000 */
[----:B------:R-:W-:Y:S02]  /*0300*/  FSEL R10, R10, RZ, P0 ;  /* 0x000000ff0a0a7208 */ /* 0x000fe40000000000 */
[----:B------:R-:W-:Y:S01]  /*0310*/  FSEL R4, R4, RZ, P0 ;  /* 0x000000ff04047208 */ /* 0x000fe20000000000 */
[----:B------:R-:W1:Y:S04]  /*0320*/  SHFL.BFLY PT, R5, R8, 0x10, 0x1f ;  /* 0x0e001f0008057f89 */ /* 0x000e6800000e0000 */
[----:B------:R-:W2:Y:S04]  /*0330*/  SHFL.BFLY PT, R6, R9, 0x10, 0x1f ;  /* 0x0e001f0009067f89 */ /* 0x000ea800000e0000 */
[----:B------:R-:W3:Y:S04]  /*0340*/  SHFL.BFLY PT, R11, R10, 0x10, 0x1f ;  /* 0x0e001f000a0b7f89 */ /* 0x000ee800000e0000 */
[----:B------:R-:W4:Y:S01]  /*0350*/  SHFL.BFLY PT, R15, R4, 0x10, 0x1f ;  /* 0x0e001f00040f7f89 */ /* 0x000f2200000e0000 */
[----:B-1----:R-:W-:Y:S01]  /*0360*/  FADD R5, R8, R5 ;  /* 0x0000000508057221 */ /* 0x002fe20000000000 */
[----:B--2---:R-:W-:Y:S01]  /*0370*/  FADD R7, R9, R6 ;  /* 0x0000000609077221 */ /* 0x004fe20000000000 */
[----:B---3--:R-:W-:Y:S01]  /*0380*/  FADD R11, R10, R11 ;  /* 0x0000000b0a0b7221 */ /* 0x008fe20000000000 */
[----:B----4-:R-:W-:-:S02]  /*0390*/  FADD R15, R4, R15 ;  /* 0x0000000f040f7221 */ /* 0x010fc40000000000 */
[----:B------:R-:W1:Y:S04]  /*03a0*/  SHFL.BFLY PT, R6, R5, 0x8, 0x1f ;  /* 0x0d001f0005067f89 */ /* 0x000e6800000e0000 */
[----:B------:R-:W2:Y:S04]  /*03b0*/  SHFL.BFLY PT, R12, R7, 0x8, 0x1f ;  /* 0x0d001f00070c7f89 */ /* 0x000ea800000e0000 */
[----:B------:R-:W3:Y:S04]  /*03c0*/  SHFL.BFLY PT, R14, R11, 0x8, 0x1f ;  /* 0x0d001f000b0e7f89 */ /* 0x000ee800000e0000 */
[----:B------:R-:W4:Y:S01]  /*03d0*/  SHFL.BFLY PT, R16, R15, 0x8, 0x1f ;  /* 0x0d001f000f107f89 */ /* 0x000f2200000e0000 */
[----:B------:R-:W-:-:S02]  /*03e0*/  SHF.R.U32.HI R8, RZ, 0x5, R3 ;  /* 0x00000005ff087819 */ /* 0x000fc40000011603 */
[----:B------:R-:W-:Y:S02]  /*03f0*/  LOP3.LUT R9, R13, 0x1c, RZ, 0xc0, !PT ;  /* 0x0000001c0d097812 */ /* 0x000fe400078ec0ff */
[----:B------:R-:W-:Y:S02]  /*0400*/  SGXT.U32 R8, R8, 0x2 ;  /* 0x000000020808781a */ /* 0x000fe40000000000 */
[----:B------:R-:W-:Y:S01]  /*0410*/  LOP3.LUT P0, RZ, R3, 0x18, RZ, 0xc0, !PT ;  /* 0x0000001803ff7812 */ /* 0x000fe2000780c0ff */
[----:B------:R-:W-:Y:S02]  /*0420*/  IMAD.SHL.U32 R17, R9, 0x10, RZ ;  /* 0x0000001009117824 */ /* 0x000fe400078e00ff */
[----:B------:R-:W-:Y:S02]  /*0430*/  IMAD.SHL.U32 R4, R8, 0x4, RZ ;  /* 0x0000000408047824 */ /* 0x000fe400078e00ff */
[----:B-1----:R-:W-:-:S03]  /*0440*/  FADD R19, R5, R6 ;  /* 0x0000000605137221 */ /* 0x002fc60000000000 */
[----:B------:R-:W-:Y:S01]  /*0450*/  LOP3.LUT R4, R17, R4, RZ, 0xfc, !PT ;  /* 0x0000000411047212 */ /* 0x000fe200078efcff */
[----:B--2---:R-:W-:Y:S01]  /*0460*/  FADD R7, R7, R12 ;  /* 0x0000000c07077221 */ /* 0x004fe20000000000 */
[----:B---3--:R-:W-:Y:S01]  /*0470*/  FADD R11, R11, R14 ;  /* 0x0000000e0b0b7221 */ /* 0x008fe20000000000 */
[----:B----4-:R-:W-:Y:S02]  /*0480*/  FADD R15, R15, R16 ;  /* 0x000000100f0f7221 */ /* 0x010fe40000000000 */
[----:B------:R-:W-:Y:S04]  /*0490*/  @!P0 STS [R4+UR4], R19 ;  /* 0x0000001304008988 */ /* 0x000fe80008000804 */
[----:B------:R-:W-:Y:S04]  /*04a0*/  @!P0 STS [R4+UR4+0x10], R7 ;  /* 0x0000100704008988 */ /* 0x000fe80008000804 */
[----:B------:R-:W-:Y:S04]  /*04b0*/  @!P0 STS [R4+UR4+0x20], R11 ;  /* 0x0000200b04008988 */ /* 0x000fe80008000804 */
[----:B------:R-:W-:Y:S01]  /*04c0*/  @!P0 STS [R4+UR4+0x30], R15 ;  /* 0x0000300f04008988 */ /* 0x000fe20008000804 */
[----:B------:R-:W-:Y:S01]  /*04d0*/  BAR.SYNC.DEFER_BLOCKING 0x0 ;  /* 0x0000000000007b1d */ /* 0x000fe20000010000 */
[----:B------:R-:W-:-:S13]  /*04e0*/  ISETP.GE.AND P1, PT, R3, 0x80, PT ;  /* 0x000000800300780c */ /* 0x000fda0003f26270 */
[----:B------:R-:W1:Y:S04]  /*04f0*/  @!P1 LDS R2, [R13+UR4] ;  /* 0x000000040d029984 */ /* 0x000e680008000800 */
[----:B-1----:R-:W1:Y:S01]  /*0500*/  SHFL.BFLY PT, R5, R2, 0x2, 0x1f ;  /* 0x0c401f0002057f89 */ /* 0x002e6200000e0000 */
[----:B------:R-:W-:Y:S01]  /*0510*/  LOP3.LUT P0, RZ, R3, 0x3, RZ, 0xc0, !PT ;  /* 0x0000000303ff7812 */ /* 0x000fe2000780c0ff */
[----:B-1----:R-:W-:-:S05]  /*0520*/  FADD R10, R2, R5 ;  /* 0x00000005020a7221 */ /* 0x002fca0000000000 */
[----:B------:R-:W1:Y:S01]  /*0530*/  SHFL.BFLY PT, R5, R10, 0x1, 0x1f ;  /* 0x0c201f000a057f89 */ /* 0x000e6200000e0000 */
[----:B------:R-:W-:Y:S01]  /*0540*/  ISETP.LT.AND P0, PT, R3, 0x80, !P0 ;  /* 0x000000800300780c */ /* 0x000fe20004701270 */
[----:B-1----:R-:W-:Y:S01]  /*0550*/  FADD R12, R10, R5 ;  /* 0x000000050a0c7221 */ /* 0x002fe20000000000 */
[----:B------:R-:W-:Y:S01]  /*0560*/  VIADD R14, R17, UR4 ;  /* 0x00000004110e7c36 */ /* 0x000fe20008000000 */
[----:B------:R-:W-:Y:S01]  /*0570*/  LOP3.LUT R2, R3, 0x1f, RZ, 0xc0, !PT ;  /* 0x0000001f03027812 */ /* 0x000fe200078ec0ff */
[----:B------:R-:W1:Y:S09]  /*0580*/  LDC.64 R10, c[0x0][0x210] ;  /* 0x00008400ff0a7b82 */ /* 0x000e720000000a00 */
[----:B------:R-:W-:Y:S01]  /*0590*/  @P0 STS [R13+UR4], R12 ;  /* 0x0000000c0d000988 */ /* 0x000fe20008000804 */
[----:B------:R-:W-:Y:S06]  /*05a0*/  BAR.SYNC.DEFER_BLOCKING 0x0 ;  /* 0x0000000000007b1d */ /* 0x000fec0000010000 */
[----:B------:R-:W-:Y:S04]  /*05b0*/  LDS R4, [R17+UR4] ;  /* 0x0000000411047984 */ /* 0x000fe80008000800 */
[----:B------:R-:W-:Y:S04]  /*05c0*/  LDS R5, [R17+UR4+0x10] ;  /* 0x0000100411057984 */ /* 0x000fe80008000800 */
[----:B------:R-:W-:Y:S04]  /*05d0*/  LDS R6, [R17+UR4+0x20] ;  /* 0x0000200411067984 */ /* 0x000fe80008000800 */
[----:B------:R-:W2:Y:S01]  /*05e0*/  LDS R7, [R17+UR4+0x30] ;  /* 0x0000300411077984 */ /* 0x000ea20008000800 */
[----:B------:R-:W-:Y:S01]  /*05f0*/  IMAD R14, R9, -0xc, R14 ;  /* 0xfffffff4090e7824 */ /* 0x000fe200078e020e */
[----:B------:R-:W-:Y:S01]  /*0600*/  BAR.SYNC.DEFER_BLOCKING 0x0 ;  /* 0x0000000000007b1d */ /* 0x000fe20000010000 */
[----:B------:R-:W-:-:S02]  /*0610*/  LEA R9, R2, UR4, 0x2 ;  /* 0x0000000402097c11 */ /* 0x000fc4000f8e10ff */
[----:B------:R-:W-:-:S03]  /*0620*/  LOP3.LUT R3, R0, 0x1f, R3, 0xf8, !PT ;  /* 0x0000001f00037812 */ /* 0x000fc600078ef803 */
[----:B--2---:R2:W-:Y:S02]  /*0630*/  STS.128 [R14], R4 ;  /* 0x000000040e007388 */ /* 0x0045e40000000c00 */
[----:B------:R-:W-:Y:S01]  /*0640*/  BAR.SYNC.DEFER_BLOCKING 0x0 ;  /* 0x0000000000007b1d */ /* 0x000fe20000010000 */
[----:B------:R-:W-:-:S04]  /*0650*/  ISETP.GE.AND P0, PT, R3, 0xfa0, PT ;  /* 0x00000fa00300780c */ /* 0x000fc80003f06270 */
[----:B------:R-:W-:Y:S01]  /*0660*/  ISETP.EQ.AND P0, PT, R8, RZ, !P0 ;  /* 0x000000ff0800720c */ /* 0x000fe20004702270 */
[----:B------:R-:W3:Y:S01]  /*0670*/  LDS R9, [R9] ;  /* 0x0000000009097984 */ /* 0x000ee20000000800 */
[----:B-1----:R-:W-:Y:S01]  /*0680*/  IMAD.WIDE R2, R3, 0x4, R10 ;  /* 0x0000000403027825 */ /* 0x002fe200078e020a */
[----:B------:R-:W-:Y:S10]  /*0690*/  BAR.SYNC.DEFER_BLOCKING 0x0 ;  /* 0x0000000000007b1d */ /* 0x000ff40000010000 */
[----:B--2---:R-:W-:Y:S05]  /*06a0*/  @!P0 EXIT ;  /* 0x000000000000894d */ /* 0x004fea0003800000 */
[----:B---3--:R-:W-:-:S05]  /*06b0*/  FMUL R9, R9, 0.11111111193895339966 ;  /* 0x3de38e3909097820 */ /* 0x008fca0000400000 */
[----:B------:R-:W-:Y:S01]  /*06c0*/  STG.E desc[UR6][R2.64], R9 ;  /* 0x0000000902007986 */ /* 0x000fe2000c101906 */
[----:B------:R-:W-:Y:S05]  /*06d0*/  EXIT ;  /* 0x000000000000794d */ /* 0x000fea0003800000 */
.L_x_0:
[----:B------:R-:W-:-:S00]  /*06e0*/  BRA `(.L_x_0) ;  /* 0xfffffffc00fc7947 */ /* 0x000fc0000383ffff */
[----:B------:R-:W-:-:S00]  /*06f0*/  NOP ;  /* 0x0000000000007918 */ /* 0x000fc00000000000 */
        /* <DEDUP_REMOVED lines=8> */
.L_x_1:


//--------------------- .nv.shared.triton_per_fused_convolution_mean_relu_28 --------------------------
	.section	.nv.shared.triton_per_fused_convolution_mean_relu_28,"aw",@nobits
	.sectionflags	@""
	.align	16
	.zero		1024


//--------------------- .nv.constant0.triton_per_fused_convolution_mean_relu_28 --------------------------
	.section	.nv.constant0.triton_per_fused_convolution_mean_relu_28,"a",@progbits
	.sectionflags	@""
	.align	4
.nv.constant0.triton_per_fused_convolution_mean_relu_28:
	.zero		560
